//
// Generated by NVIDIA NVVM Compiler
//
// Compiler Build ID: CL-36424714
// Cuda compilation tools, release 13.0, V13.0.88
// Based on NVVM 20.0.0
//

.version 9.0
.target sm_100
.address_size 64

	// .globl	_Z16shift_up_examplev
.extern .func  (.param .b32 func_retval0) vprintf
(
	.param .b64 vprintf_param_0,
	.param .b64 vprintf_param_1
)
;
.global .align 1 .b8 $str[39] = {84, 104, 114, 101, 97, 100, 32, 37, 100, 58, 32, 109, 121, 95, 118, 97, 108, 117, 101, 61, 37, 100, 44, 32, 102, 114, 111, 109, 95, 97, 98, 111, 118, 101, 61, 37, 100, 10};

.visible .entry _Z16shift_up_examplev()
{
	.local .align 8 .b8 	__local_depot0[16];
	.reg .b64 	%SP;
	.reg .b64 	%SPL;
	.reg .pred 	%p<3>;
	.reg .b32 	%r<6>;
	.reg .b64 	%rd<5>;

	mov.u64 	%SPL, __local_depot0;
	cvta.local.u64 	%SP, %SPL;
	mov.u32 	%r3, %tid.x;
	and.b32  	%r1, %r3, 31;
	shfl.sync.up.b32	%r2|%p1, %r1, 1, 0, -1;
	setp.gt.u32 	%p2, %r1, 7;
	@%p2 bra 	$L__BB0_2;
	add.u64 	%rd1, %SP, 0;
	add.u64 	%rd2, %SPL, 0;
	st.local.v2.u32 	[%rd2], {%r1, %r1};
	st.local.u32 	[%rd2+8], %r2;
	mov.u64 	%rd3, $str;
	cvta.global.u64 	%rd4, %rd3;
	{ // callseq 0, 0
	.param .b64 param0;
	st.param.b64 	[param0], %rd4;
	.param .b64 param1;
	st.param.b64 	[param1], %rd1;
	.param .b32 retval0;
	call.uni (retval0), 
	vprintf, 
	(
	param0, 
	param1
	);
	ld.param.b32 	%r4, [retval0];
	} // callseq 0
$L__BB0_2:
	ret;

}


// ===== COMPILED SASS (sm_100) =====

	.target	sm_100

	.elftype	@"ET_EXEC"


//--------------------- .note.nv.tkinfo           --------------------------
	.section	.note.nv.tkinfo,"",@"SHT_NOTE"
	.sectionflags	@"SHF_NOTE_NV_TKINFO"
	.tkinfo
        /*0018*/ 	.word	0x00000002
        /*0030*/ 	.string	""
        /*0030*/ 	.string	"ptxas"
        /*0030*/ 	.string	"Cuda compilation tools, release 13.0, V13.0.88"
        /*0030*/ 	.string	"Build cuda_13.0.r13.0/compiler.36424714_0"
        /*0030*/ 	.string	"-arch sm_100 -m 64 "



//--------------------- .note.nv.cuinfo           --------------------------
	.section	.note.nv.cuinfo,"",@"SHT_NOTE"
	.sectionflags	@"SHF_NOTE_NV_CUINFO"
        /*0018*/ 	.short	0x0002
        /*001a*/ 	.short	0x0064
        /*001c*/ 	.short	0x0082
	.zero		2


//--------------------- .nv.info                  --------------------------
	.section	.nv.info,"",@"SHT_CUDA_INFO"
	.align	4


	//----- nvinfo : EIATTR_REGCOUNT
	.align		4
        /*0000*/ 	.byte	0x04, 0x2f
        /*0002*/ 	.short	(.L_2 - .L_1)
	.align		4
.L_1:
        /*0004*/ 	.word	index@(_Z16shift_up_examplev)
        /*0008*/ 	.word	0x00000018


	//----- nvinfo : EIATTR_FRAME_SIZE
	.align		4
.L_2:
        /*000c*/ 	.byte	0x04, 0x11
        /*000e*/ 	.short	(.L_4 - .L_3)
	.align		4
.L_3:
        /*0010*/ 	.word	index@(_Z16shift_up_examplev)
        /*0014*/ 	.word	0x00000010


	//----- nvinfo : EIATTR_MIN_STACK_SIZE
	.align		4
.L_4:
        /*0018*/ 	.byte	0x04, 0x12
        /*001a*/ 	.short	(.L_6 - .L_5)
	.align		4
.L_5:
        /*001c*/ 	.word	index@(_Z16shift_up_examplev)
        /*0020*/ 	.word	0x00000010
.L_6:


//--------------------- .nv.compat                --------------------------
	.section	.nv.compat,"",@"SHT_CUDA_COMPAT_INFO"
	.align	4
        /*0000*/ 	.byte	0x02, 0x09, 0x00, 0x00, 0x02, 0x02, 0x01, 0x00, 0x02, 0x05, 0x05, 0x00, 0x03, 0x07, 0x01, 0x01
        /*0010*/ 	.byte	0x02, 0x03, 0x00, 0x00, 0x02, 0x06, 0x01, 0x00, 0x04, 0x0b, 0x08, 0x00, 0x09, 0x00, 0x00, 0x00
        /*0020*/ 	.byte	0x00, 0x00, 0x00, 0x00


//--------------------- .nv.info._Z16shift_up_examplev --------------------------
	.section	.nv.info._Z16shift_up_examplev,"",@"SHT_CUDA_INFO"
	.sectionflags	@""
	.align	4


	//----- nvinfo : EIATTR_CUDA_API_VERSION
	.align		4
        /*0000*/ 	.byte	0x04, 0x37
        /*0002*/ 	.short	(.L_8 - .L_7)
.L_7:
        /*0004*/ 	.word	0x00000082


	//----- nvinfo : EIATTR_SPARSE_MMA_MASK
	.align		4
.L_8:
        /*0008*/ 	.byte	0x03, 0x50
        /*000a*/ 	.short	0x0000


	//----- nvinfo : EIATTR_MAXREG_COUNT
	.align		4
        /*000c*/ 	.byte	0x03, 0x1b
        /*000e*/ 	.short	0x00ff


	//----- nvinfo : EIATTR_EXTERNS
	.align		4
        /*0010*/ 	.byte	0x04, 0x0f
        /*0012*/ 	.short	(.L_10 - .L_9)


	//   ....[0]....
	.align		4
.L_9:
        /*0014*/ 	.word	index@(vprintf)


	//----- nvinfo : EIATTR_MERCURY_ISA_VERSION
	.align		4
.L_10:
        /*0018*/ 	.byte	0x03, 0x5f
        /*001a*/ 	.short	0x0101


	//----- nvinfo : EIATTR_COOP_GROUP_MASK_REGIDS
	.align		4
        /*001c*/ 	.byte	0x04, 0x29
        /*001e*/ 	.short	(.L_12 - .L_11)


	//   ....[0]....
.L_11:
        /*0020*/ 	.word	0xffffffff


	//----- nvinfo : EIATTR_COOP_GROUP_INSTR_OFFSETS
	.align		4
.L_12:
        /*0024*/ 	.byte	0x04, 0x28
        /*0026*/ 	.short	(.L_14 - .L_13)


	//   ....[0]....
.L_13:
        /*0028*/ 	.word	0x00000090


	//----- nvinfo : EIATTR_VRC_CTA_INIT_COUNT
	.align		4
.L_14:
        /*002c*/ 	.byte	0x02, 0x4a
	.zero		1
	.zero		1


	//----- nvinfo : EIATTR_SYSCALL_OFFSETS
	.align		4
        /*0030*/ 	.byte	0x04, 0x46
        /*0032*/ 	.short	(.L_16 - .L_15)


	//   ....[0]....
.L_15:
        /*0034*/ 	.word	0x00000140


	//----- nvinfo : EIATTR_EXIT_INSTR_OFFSETS
	.align		4
.L_16:
        /*0038*/ 	.byte	0x04, 0x1c
        /*003a*/ 	.short	(.L_18 - .L_17)


	//   ....[0]....
.L_17:
        /*003c*/ 	.word	0x000000a0


	//   ....[1]....
        /*0040*/ 	.word	0x00000150


	//----- nvinfo : EIATTR_CRS_STACK_SIZE
	.align		4
.L_18:
        /*0044*/ 	.byte	0x04, 0x1e
        /*0046*/ 	.short	(.L_20 - .L_19)
.L_19:
        /*0048*/ 	.word	0x00000000


	//----- nvinfo : EIATTR_SW_WAR
	.align		4
.L_20:
        /*004c*/ 	.byte	0x04, 0x36
        /*004e*/ 	.short	(.L_22 - .L_21)
.L_21:
        /*0050*/ 	.word	0x00000008
.L_22:


//--------------------- .nv.callgraph             --------------------------
	.section	.nv.callgraph,"",@"SHT_CUDA_CALLGRAPH"
	.align	4
	.sectionentsize	8
	.align		4
        /*0000*/ 	.word	0x00000000
	.align		4
        /*0004*/ 	.word	0xffffffff
	.align		4
        /*0008*/ 	.word	index@(_Z16shift_up_examplev)
	.align		4
        /*000c*/ 	.word	index@(vprintf)
	.align		4
        /*0010*/ 	.word	0x00000000
	.align		4
        /*0014*/ 	.word	0xfffffffe
	.align		4
        /*0018*/ 	.word	0x00000000
	.align		4
        /*001c*/ 	.word	0xfffffffd
	.align		4
        /*0020*/ 	.word	0x00000000
	.align		4
        /*0024*/ 	.word	0xfffffffc


//--------------------- .nv.constant4             --------------------------
	.section	.nv.constant4,"a",@progbits
	.align	8
	.align		8
.nv.constant4:
        /*0000*/ 	.dword	vprintf
	.align		8
        /*0008*/ 	.dword	$str


//--------------------- .text._Z16shift_up_examplev --------------------------
	.section	.text._Z16shift_up_examplev,"ax",@progbits
	.align	128
        .global         _Z16shift_up_examplev
        .type           _Z16shift_up_examplev,@function
        .size           _Z16shift_up_examplev,(.L_x_2 - _Z16shift_up_examplev)
        .other          _Z16shift_up_examplev,@"STO_CUDA_ENTRY STV_DEFAULT"
_Z16shift_up_examplev:
.text._Z16shift_up_examplev:
[----:B------:R-:W0:Y:S01]  /*0000*/  LDC R1, c[0x0][0x37c] ;  /* 0x0000df00ff017b82 */ /* 0x000e220000000800 */
[----:B------:R-:W1:Y:S01]  /*0010*/  S2R R2, SR_TID.X ;  /* 0x0000000000027919 */ /* 0x000e620000002100 */
[----:B------:R-:W2:Y:S01]  /*0020*/  LDCU UR4, c[0x0][0x2f8] ;  /* 0x00005f00ff0477ac */ /* 0x000ea20008000800 */
[----:B0-----:R-:W-:Y:S01]  /*0030*/  VIADD R1, R1, 0xfffffff0 ;  /* 0xfffffff001017836 */ /* 0x001fe20000000000 */
[----:B------:R-:W0:Y:S04]  /*0040*/  LDCU UR5, c[0x0][0x2fc] ;  /* 0x00005f80ff0577ac */ /* 0x000e280008000800 */
[----:B--2---:R-:W-:-:S05]  /*0050*/  IADD3 R6, P1, PT, R1, UR4, RZ ;  /* 0x0000000401067c10 */ /* 0x004fca000ff3e0ff */
[----:B0-----:R-:W-:Y:S01]  /*0060*/  IMAD.X R7, RZ, RZ, UR5, P1 ;  /* 0x00000005ff077e24 */ /* 0x001fe200088e06ff */
[----:B-1----:R-:W-:-:S04]  /*0070*/  LOP3.LUT R2, R2, 0x1f, RZ, 0xc0, !PT ;  /* 0x0000001f02027812 */ /* 0x002fc800078ec0ff */
[----:B------:R-:W-:Y:S01]  /*0080*/  ISETP.GT.U32.AND P0, PT, R2, 0x7, PT ;  /* 0x000000070200780c */ /* 0x000fe20003f04070 */
[----:B------:R0:W1:-:S12]  /*0090*/  SHFL.UP PT, R0, R2, 0x1, RZ ;  /* 0x0420000002007989 */ /* 0x00005800000e00ff */
[----:B0-----:R-:W-:Y:S05]  /*00a0*/  @P0 EXIT ;  /* 0x000000000000094d */ /* 0x001fea0003800000 */
[----:B------:R-:W-:Y:S01]  /*00b0*/  MOV R8, 0x0 ;  /* 0x0000000000087802 */ /* 0x000fe20000000f00 */
[----:B------:R-:W-:Y:S01]  /*00c0*/  IMAD.MOV.U32 R3, RZ, RZ, R2 ;  /* 0x000000ffff037224 */ /* 0x000fe200078e0002 */
[----:B-1----:R0:W-:Y:S01]  /*00d0*/  STL [R1+0x8], R0 ;  /* 0x0000080001007387 */ /* 0x0021e20000100800 */
[----:B------:R-:W1:Y:S03]  /*00e0*/  LDCU.64 UR4, c[0x4][0x8] ;  /* 0x01000100ff0477ac */ /* 0x000e660008000a00 */
[----:B------:R0:W-:Y:S01]  /*00f0*/  STL.64 [R1], R2 ;  /* 0x0000000201007387 */ /* 0x0001e20000100a00 */
[----:B------:R-:W2:Y:S01]  /*0100*/  LDC.64 R8, c[0x4][R8] ;  /* 0x0100000008087b82 */ /* 0x000ea20000000a00 */
[----:B-1----:R-:W-:Y:S02]  /*0110*/  IMAD.U32 R4, RZ, RZ, UR4 ;  /* 0x00000004ff047e24 */ /* 0x002fe4000f8e00ff */
[----:B0-----:R-:W-:-:S07]  /*0120*/  IMAD.U32 R5, RZ, RZ, UR5 ;  /* 0x00000005ff057e24 */ /* 0x001fce000f8e00ff */
[----:B------:R-:W-:-:S07]  /*0130*/  LEPC R20, `(.L_x_0) ;  /* 0x000000001014794e */ /* 0x000fce0000000000 */
[----:B--2---:R-:W-:Y:S05]  /*0140*/  CALL.ABS.NOINC R8 ;  /* 0x0000000008007343 */ /* 0x004fea0003c00000 */
.L_x_0:
[----:B------:R-:W-:Y:S05]  /*0150*/  EXIT ;  /* 0x000000000000794d */ /* 0x000fea0003800000 */
.L_x_1:
[----:B------:R-:W-:-:S00]  /*0160*/  BRA `(.L_x_1) ;  /* 0xfffffffc00fc7947 */ /* 0x000fc0000383ffff */
[----:B------:R-:W-:-:S00]  /*0170*/  NOP ;  /* 0x0000000000007918 */ /* 0x000fc00000000000 */
        /* <DEDUP_REMOVED lines=8> */
.L_x_2:


//--------------------- .nv.global.init           --------------------------
	.section	.nv.global.init,"aw",@progbits
.nv.global.init:
	.type		$str,@object
	.size		$str,(.L_0 - $str)
$str:
        /*0000*/ 	.byte	0x54, 0x68, 0x72, 0x65, 0x61, 0x64, 0x20, 0x25, 0x64, 0x3a, 0x20, 0x6d, 0x79, 0x5f, 0x76, 0x61
        /*0010*/ 	.byte	0x6c, 0x75, 0x65, 0x3d, 0x25, 0x64, 0x2c, 0x20, 0x66, 0x72, 0x6f, 0x6d, 0x5f, 0x61, 0x62, 0x6f
        /*0020*/ 	.byte	0x76, 0x65, 0x3d, 0x25, 0x64, 0x0a, 0x00
.L_0:


//--------------------- .nv.shared.reserved.0     --------------------------
	.section	.nv.shared.reserved.0,"aw",@nobits
	.weak		__nv_reservedSMEM_offset_0_alias
	.size		__nv_reservedSMEM_offset_0_alias, 0, 64
	.other		__nv_reservedSMEM_offset_0_alias,@"STO_CUDA_RESERVED_SHARED STV_DEFAULT"
__nv_reservedSMEM_offset_0_alias:
	.zero		0
	.zero		64


//--------------------- .nv.constant0._Z16shift_up_examplev --------------------------
	.section	.nv.constant0._Z16shift_up_examplev,"a",@progbits
	.sectionflags	@""
	.align	4
.nv.constant0._Z16shift_up_examplev:
	.zero		896


//--------------------- SYMBOLS --------------------------

	.type		.nv.reservedSmem.offset0,@object
	.size		.nv.reservedSmem.offset0,0x4
	.type		vprintf,@function
